//
// Generated by NVIDIA NVVM Compiler
//
// Compiler Build ID: CL-36424714
// Cuda compilation tools, release 13.0, V13.0.88
// Based on NVVM 20.0.0
//

.version 9.0
.target sm_100
.address_size 64

	// .globl	_Z15matrixCopyInRowPiPKi
.const .align 4 .u32 devMatrixSize;

.visible .entry _Z15matrixCopyInRowPiPKi(
	.param .u64 .ptr .align 1 _Z15matrixCopyInRowPiPKi_param_0,
	.param .u64 .ptr .align 1 _Z15matrixCopyInRowPiPKi_param_1
)
{
	.reg .b32 	%r<16>;
	.reg .b64 	%rd<8>;

	ld.param.u64 	%rd1, [_Z15matrixCopyInRowPiPKi_param_0];
	ld.param.u64 	%rd2, [_Z15matrixCopyInRowPiPKi_param_1];
	mov.u32 	%r1, %ctaid.x;
	mov.u32 	%r2, %nctaid.x;
	mov.u32 	%r3, %tid.x;
	shl.b32 	%r4, %r3, 2;
	mad.lo.s32 	%r5, %r1, %r2, %r4;
	mov.u32 	%r6, %ctaid.y;
	mov.u32 	%r7, %nctaid.y;
	mov.u32 	%r8, %tid.y;
	mad.lo.s32 	%r9, %r6, %r7, %r8;
	ld.const.u32 	%r10, [devMatrixSize];
	mad.lo.s32 	%r11, %r10, %r9, %r5;
	cvta.to.global.u64 	%rd3, %rd2;
	cvta.to.global.u64 	%rd4, %rd1;
	mul.wide.s32 	%rd5, %r11, 4;
	add.s64 	%rd6, %rd3, %rd5;
	ld.global.u32 	%r12, [%rd6];
	add.s64 	%rd7, %rd4, %rd5;
	st.global.u32 	[%rd7], %r12;
	ld.global.u32 	%r13, [%rd6+4];
	st.global.u32 	[%rd7+4], %r13;
	ld.global.u32 	%r14, [%rd6+8];
	st.global.u32 	[%rd7+8], %r14;
	ld.global.u32 	%r15, [%rd6+12];
	st.global.u32 	[%rd7+12], %r15;
	ret;

}
	// .globl	_Z15matrixCopyInColPiPKi
.visible .entry _Z15matrixCopyInColPiPKi(
	.param .u64 .ptr .align 1 _Z15matrixCopyInColPiPKi_param_0,
	.param .u64 .ptr .align 1 _Z15matrixCopyInColPiPKi_param_1
)
{
	.reg .b32 	%r<16>;
	.reg .b64 	%rd<15>;

	ld.param.u64 	%rd1, [_Z15matrixCopyInColPiPKi_param_0];
	ld.param.u64 	%rd2, [_Z15matrixCopyInColPiPKi_param_1];
	mov.u32 	%r1, %ctaid.x;
	mov.u32 	%r2, %nctaid.x;
	mov.u32 	%r3, %tid.x;
	mad.lo.s32 	%r4, %r1, %r2, %r3;
	mov.u32 	%r5, %ctaid.y;
	mov.u32 	%r6, %nctaid.y;
	mov.u32 	%r7, %tid.y;
	shl.b32 	%r8, %r7, 2;
	mad.lo.s32 	%r9, %r5, %r6, %r8;
	ld.const.u32 	%r10, [devMatrixSize];
	cvta.to.global.u64 	%rd3, %rd2;
	cvta.to.global.u64 	%rd4, %rd1;
	mad.lo.s32 	%r11, %r10, %r9, %r4;
	mul.wide.s32 	%rd5, %r11, 4;
	add.s64 	%rd6, %rd3, %rd5;
	ld.global.u32 	%r12, [%rd6];
	add.s64 	%rd7, %rd4, %rd5;
	st.global.u32 	[%rd7], %r12;
	mul.wide.s32 	%rd8, %r10, 4;
	add.s64 	%rd9, %rd6, %rd8;
	ld.global.u32 	%r13, [%rd9];
	add.s64 	%rd10, %rd7, %rd8;
	st.global.u32 	[%rd10], %r13;
	add.s64 	%rd11, %rd9, %rd8;
	ld.global.u32 	%r14, [%rd11];
	add.s64 	%rd12, %rd10, %rd8;
	st.global.u32 	[%rd12], %r14;
	add.s64 	%rd13, %rd11, %rd8;
	ld.global.u32 	%r15, [%rd13];
	add.s64 	%rd14, %rd12, %rd8;
	st.global.u32 	[%rd14], %r15;
	ret;

}


// ===== COMPILED SASS (sm_100) =====

	.target	sm_100

	.elftype	@"ET_EXEC"


//--------------------- .note.nv.tkinfo           --------------------------
	.section	.note.nv.tkinfo,"",@"SHT_NOTE"
	.sectionflags	@"SHF_NOTE_NV_TKINFO"
	.tkinfo
        /*0018*/ 	.word	0x00000002
        /*0030*/ 	.string	""
        /*0030*/ 	.string	"ptxas"
        /*0030*/ 	.string	"Cuda compilation tools, release 13.0, V13.0.88"
        /*0030*/ 	.string	"Build cuda_13.0.r13.0/compiler.36424714_0"
        /*0030*/ 	.string	"-arch sm_100 -m 64 "



//--------------------- .note.nv.cuinfo           --------------------------
	.section	.note.nv.cuinfo,"",@"SHT_NOTE"
	.sectionflags	@"SHF_NOTE_NV_CUINFO"
        /*0018*/ 	.short	0x0002
        /*001a*/ 	.short	0x0064
        /*001c*/ 	.short	0x0082
	.zero		2


//--------------------- .nv.info                  --------------------------
	.section	.nv.info,"",@"SHT_CUDA_INFO"
	.align	4


	//----- nvinfo : EIATTR_REGCOUNT
	.align		4
        /*0000*/ 	.byte	0x04, 0x2f
        /*0002*/ 	.short	(.L_2 - .L_1)
	.align		4
.L_1:
        /*0004*/ 	.word	index@(_Z15matrixCopyInRowPiPKi)
        /*0008*/ 	.word	0x00000010


	//----- nvinfo : EIATTR_FRAME_SIZE
	.align		4
.L_2:
        /*000c*/ 	.byte	0x04, 0x11
        /*000e*/ 	.short	(.L_4 - .L_3)
	.align		4
.L_3:
        /*0010*/ 	.word	index@(_Z15matrixCopyInRowPiPKi)
        /*0014*/ 	.word	0x00000000


	//----- nvinfo : EIATTR_REGCOUNT
	.align		4
.L_4:
        /*0018*/ 	.byte	0x04, 0x2f
        /*001a*/ 	.short	(.L_6 - .L_5)
	.align		4
.L_5:
        /*001c*/ 	.word	index@(_Z15matrixCopyInColPiPKi)
        /*0020*/ 	.word	0x00000018


	//----- nvinfo : EIATTR_FRAME_SIZE
	.align		4
.L_6:
        /*0024*/ 	.byte	0x04, 0x11
        /*0026*/ 	.short	(.L_8 - .L_7)
	.align		4
.L_7:
        /*0028*/ 	.word	index@(_Z15matrixCopyInColPiPKi)
        /*002c*/ 	.word	0x00000000


	//----- nvinfo : EIATTR_MIN_STACK_SIZE
	.align		4
.L_8:
        /*0030*/ 	.byte	0x04, 0x12
        /*0032*/ 	.short	(.L_10 - .L_9)
	.align		4
.L_9:
        /*0034*/ 	.word	index@(_Z15matrixCopyInColPiPKi)
        /*0038*/ 	.word	0x00000000


	//----- nvinfo : EIATTR_MIN_STACK_SIZE
	.align		4
.L_10:
        /*003c*/ 	.byte	0x04, 0x12
        /*003e*/ 	.short	(.L_12 - .L_11)
	.align		4
.L_11:
        /*0040*/ 	.word	index@(_Z15matrixCopyInRowPiPKi)
        /*0044*/ 	.word	0x00000000
.L_12:


//--------------------- .nv.compat                --------------------------
	.section	.nv.compat,"",@"SHT_CUDA_COMPAT_INFO"
	.align	4
        /*0000*/ 	.byte	0x02, 0x09, 0x00, 0x00, 0x02, 0x02, 0x01, 0x00, 0x02, 0x05, 0x05, 0x00, 0x03, 0x07, 0x01, 0x01
        /*0010*/ 	.byte	0x02, 0x03, 0x00, 0x00, 0x02, 0x06, 0x01, 0x00, 0x04, 0x0b, 0x08, 0x00, 0x09, 0x00, 0x00, 0x00
        /*0020*/ 	.byte	0x00, 0x00, 0x00, 0x00


//--------------------- .nv.info._Z15matrixCopyInColPiPKi --------------------------
	.section	.nv.info._Z15matrixCopyInColPiPKi,"",@"SHT_CUDA_INFO"
	.sectionflags	@""
	.align	4


	//----- nvinfo : EIATTR_CUDA_API_VERSION
	.align		4
        /*0000*/ 	.byte	0x04, 0x37
        /*0002*/ 	.short	(.L_14 - .L_13)
.L_13:
        /*0004*/ 	.word	0x00000082


	//----- nvinfo : EIATTR_KPARAM_INFO
	.align		4
.L_14:
        /*0008*/ 	.byte	0x04, 0x17
        /*000a*/ 	.short	(.L_16 - .L_15)
.L_15:
        /*000c*/ 	.word	0x00000000
        /*0010*/ 	.short	0x0001
        /*0012*/ 	.short	0x0008
        /*0014*/ 	.byte	0x00, 0xf5, 0x21, 0x00


	//----- nvinfo : EIATTR_KPARAM_INFO
	.align		4
.L_16:
        /*0018*/ 	.byte	0x04, 0x17
        /*001a*/ 	.short	(.L_18 - .L_17)
.L_17:
        /*001c*/ 	.word	0x00000000
        /*0020*/ 	.short	0x0000
        /*0022*/ 	.short	0x0000
        /*0024*/ 	.byte	0x00, 0xf5, 0x21, 0x00


	//----- nvinfo : EIATTR_SPARSE_MMA_MASK
	.align		4
.L_18:
        /*0028*/ 	.byte	0x03, 0x50
        /*002a*/ 	.short	0x0000


	//----- nvinfo : EIATTR_MAXREG_COUNT
	.align		4
        /*002c*/ 	.byte	0x03, 0x1b
        /*002e*/ 	.short	0x00ff


	//----- nvinfo : EIATTR_MERCURY_ISA_VERSION
	.align		4
        /*0030*/ 	.byte	0x03, 0x5f
        /*0032*/ 	.short	0x0101


	//----- nvinfo : EIATTR_VRC_CTA_INIT_COUNT
	.align		4
        /*0034*/ 	.byte	0x02, 0x4a
	.zero		1
	.zero		1


	//----- nvinfo : EIATTR_EXIT_INSTR_OFFSETS
	.align		4
        /*0038*/ 	.byte	0x04, 0x1c
        /*003a*/ 	.short	(.L_20 - .L_19)


	//   ....[0]....
.L_19:
        /*003c*/ 	.word	0x000001f0


	//----- nvinfo : EIATTR_CBANK_PARAM_SIZE
	.align		4
.L_20:
        /*0040*/ 	.byte	0x03, 0x19
        /*0042*/ 	.short	0x0010


	//----- nvinfo : EIATTR_PARAM_CBANK
	.align		4
        /*0044*/ 	.byte	0x04, 0x0a
        /*0046*/ 	.short	(.L_22 - .L_21)
	.align		4
.L_21:
        /*0048*/ 	.word	index@(.nv.constant0._Z15matrixCopyInColPiPKi)
        /*004c*/ 	.short	0x0380
        /*004e*/ 	.short	0x0010


	//----- nvinfo : EIATTR_SW_WAR
	.align		4
.L_22:
        /*0050*/ 	.byte	0x04, 0x36
        /*0052*/ 	.short	(.L_24 - .L_23)
.L_23:
        /*0054*/ 	.word	0x00000008
.L_24:


//--------------------- .nv.info._Z15matrixCopyInRowPiPKi --------------------------
	.section	.nv.info._Z15matrixCopyInRowPiPKi,"",@"SHT_CUDA_INFO"
	.sectionflags	@""
	.align	4


	//----- nvinfo : EIATTR_CUDA_API_VERSION
	.align		4
        /*0000*/ 	.byte	0x04, 0x37
        /*0002*/ 	.short	(.L_26 - .L_25)
.L_25:
        /*0004*/ 	.word	0x00000082


	//----- nvinfo : EIATTR_KPARAM_INFO
	.align		4
.L_26:
        /*0008*/ 	.byte	0x04, 0x17
        /*000a*/ 	.short	(.L_28 - .L_27)
.L_27:
        /*000c*/ 	.word	0x00000000
        /*0010*/ 	.short	0x0001
        /*0012*/ 	.short	0x0008
        /*0014*/ 	.byte	0x00, 0xf5, 0x21, 0x00


	//----- nvinfo : EIATTR_KPARAM_INFO
	.align		4
.L_28:
        /*0018*/ 	.byte	0x04, 0x17
        /*001a*/ 	.short	(.L_30 - .L_29)
.L_29:
        /*001c*/ 	.word	0x00000000
        /*0020*/ 	.short	0x0000
        /*0022*/ 	.short	0x0000
        /*0024*/ 	.byte	0x00, 0xf5, 0x21, 0x00


	//----- nvinfo : EIATTR_SPARSE_MMA_MASK
	.align		4
.L_30:
        /*0028*/ 	.byte	0x03, 0x50
        /*002a*/ 	.short	0x0000


	//----- nvinfo : EIATTR_MAXREG_COUNT
	.align		4
        /*002c*/ 	.byte	0x03, 0x1b
        /*002e*/ 	.short	0x00ff


	//----- nvinfo : EIATTR_MERCURY_ISA_VERSION
	.align		4
        /*0030*/ 	.byte	0x03, 0x5f
        /*0032*/ 	.short	0x0101


	//----- nvinfo : EIATTR_VRC_CTA_INIT_COUNT
	.align		4
        /*0034*/ 	.byte	0x02, 0x4a
	.zero		1
	.zero		1


	//----- nvinfo : EIATTR_EXIT_INSTR_OFFSETS
	.align		4
        /*0038*/ 	.byte	0x04, 0x1c
        /*003a*/ 	.short	(.L_32 - .L_31)


	//   ....[0]....
.L_31:
        /*003c*/ 	.word	0x00000190


	//----- nvinfo : EIATTR_CBANK_PARAM_SIZE
	.align		4
.L_32:
        /*0040*/ 	.byte	0x03, 0x19
        /*0042*/ 	.short	0x0010


	//----- nvinfo : EIATTR_PARAM_CBANK
	.align		4
        /*0044*/ 	.byte	0x04, 0x0a
        /*0046*/ 	.short	(.L_34 - .L_33)
	.align		4
.L_33:
        /*0048*/ 	.word	index@(.nv.constant0._Z15matrixCopyInRowPiPKi)
        /*004c*/ 	.short	0x0380
        /*004e*/ 	.short	0x0010


	//----- nvinfo : EIATTR_SW_WAR
	.align		4
.L_34:
        /*0050*/ 	.byte	0x04, 0x36
        /*0052*/ 	.short	(.L_36 - .L_35)
.L_35:
        /*0054*/ 	.word	0x00000008
.L_36:


//--------------------- .nv.callgraph             --------------------------
	.section	.nv.callgraph,"",@"SHT_CUDA_CALLGRAPH"
	.align	4
	.sectionentsize	8
	.align		4
        /*0000*/ 	.word	0x00000000
	.align		4
        /*0004*/ 	.word	0xffffffff
	.align		4
        /*0008*/ 	.word	0x00000000
	.align		4
        /*000c*/ 	.word	0xfffffffe
	.align		4
        /*0010*/ 	.word	0x00000000
	.align		4
        /*0014*/ 	.word	0xfffffffd
	.align		4
        /*0018*/ 	.word	0x00000000
	.align		4
        /*001c*/ 	.word	0xfffffffc


//--------------------- .nv.constant3             --------------------------
	.section	.nv.constant3,"a",@progbits
	.align	4
.nv.constant3:
	.type		devMatrixSize,@object
	.size		devMatrixSize,(.L_0 - devMatrixSize)
devMatrixSize:
	.zero		4
.L_0:


//--------------------- .text._Z15matrixCopyInColPiPKi --------------------------
	.section	.text._Z15matrixCopyInColPiPKi,"ax",@progbits
	.align	128
        .global         _Z15matrixCopyInColPiPKi
        .type           _Z15matrixCopyInColPiPKi,@function
        .size           _Z15matrixCopyInColPiPKi,(.L_x_2 - _Z15matrixCopyInColPiPKi)
        .other          _Z15matrixCopyInColPiPKi,@"STO_CUDA_ENTRY STV_DEFAULT"
_Z15matrixCopyInColPiPKi:
.text._Z15matrixCopyInColPiPKi:
[----:B------:R-:W-:Y:S01]  /*0000*/  LDC R1, c[0x0][0x37c] ;  /* 0x0000df00ff017b82 */ /* 0x000fe20000000800 */
[----:B------:R-:W0:Y:S07]  /*0010*/  S2R R4, SR_TID.Y ;  /* 0x0000000000047919 */ /* 0x000e2e0000002200 */
[----:B------:R-:W1:Y:S01]  /*0020*/  LDC R5, c[0x0][0x370] ;  /* 0x0000dc00ff057b82 */ /* 0x000e620000000800 */
[----:B------:R-:W2:Y:S01]  /*0030*/  LDCU.64 UR4, c[0x0][0x358] ;  /* 0x00006b00ff0477ac */ /* 0x000ea20008000a00 */
[----:B------:R-:W1:Y:S06]  /*0040*/  S2R R6, SR_TID.X ;  /* 0x0000000000067919 */ /* 0x000e6c0000002100 */
[----:B------:R-:W1:Y:S08]  /*0050*/  S2UR UR6, SR_CTAID.X ;  /* 0x00000000000679c3 */ /* 0x000e700000002500 */
[----:B------:R-:W3:Y:S08]  /*0060*/  S2UR UR7, SR_CTAID.Y ;  /* 0x00000000000779c3 */ /* 0x000ef00000002600 */
[----:B------:R-:W3:Y:S01]  /*0070*/  LDC R7, c[0x0][0x374] ;  /* 0x0000dd00ff077b82 */ /* 0x000ee20000000800 */
[----:B0-----:R-:W-:-:S07]  /*0080*/  SHF.L.U32 R4, R4, 0x2, RZ ;  /* 0x0000000204047819 */ /* 0x001fce00000006ff */
[----:B------:R-:W0:Y:S01]  /*0090*/  LDC R0, c[0x3][RZ] ;  /* 0x00c00000ff007b82 */ /* 0x000e220000000800 */
[----:B-1----:R-:W-:-:S07]  /*00a0*/  IMAD R5, R5, UR6, R6 ;  /* 0x0000000605057c24 */ /* 0x002fce000f8e0206 */
[----:B------:R-:W1:Y:S01]  /*00b0*/  LDC.64 R2, c[0x0][0x388] ;  /* 0x0000e200ff027b82 */ /* 0x000e620000000a00 */
[----:B---3--:R-:W-:-:S04]  /*00c0*/  IMAD R4, R7, UR7, R4 ;  /* 0x0000000707047c24 */ /* 0x008fc8000f8e0204 */
[----:B0-----:R-:W-:-:S03]  /*00d0*/  IMAD R7, R4, R0, R5 ;  /* 0x0000000004077224 */ /* 0x001fc600078e0205 */
[----:B------:R-:W0:Y:S01]  /*00e0*/  LDC.64 R4, c[0x0][0x380] ;  /* 0x0000e000ff047b82 */ /* 0x000e220000000a00 */
[----:B-1----:R-:W-:-:S05]  /*00f0*/  IMAD.WIDE R2, R7, 0x4, R2 ;  /* 0x0000000407027825 */ /* 0x002fca00078e0202 */
[----:B--2---:R-:W2:Y:S01]  /*0100*/  LDG.E R17, desc[UR4][R2.64] ;  /* 0x0000000402117981 */ /* 0x004ea2000c1e1900 */
[----:B0-----:R-:W-:-:S04]  /*0110*/  IMAD.WIDE R4, R7, 0x4, R4 ;  /* 0x0000000407047825 */ /* 0x001fc800078e0204 */
[C---:B------:R-:W-:Y:S01]  /*0120*/  IMAD.WIDE R6, R0.reuse, 0x4, R2 ;  /* 0x0000000400067825 */ /* 0x040fe200078e0202 */
[----:B--2---:R-:W-:Y:S04]  /*0130*/  STG.E desc[UR4][R4.64], R17 ;  /* 0x0000001104007986 */ /* 0x004fe8000c101904 */
[----:B------:R-:W2:Y:S01]  /*0140*/  LDG.E R19, desc[UR4][R6.64] ;  /* 0x0000000406137981 */ /* 0x000ea2000c1e1900 */
[----:B------:R-:W-:-:S04]  /*0150*/  IMAD.WIDE R8, R0, 0x4, R4 ;  /* 0x0000000400087825 */ /* 0x000fc800078e0204 */
[C---:B------:R-:W-:Y:S01]  /*0160*/  IMAD.WIDE R10, R0.reuse, 0x4, R6 ;  /* 0x00000004000a7825 */ /* 0x040fe200078e0206 */
[----:B--2---:R-:W-:Y:S04]  /*0170*/  STG.E desc[UR4][R8.64], R19 ;  /* 0x0000001308007986 */ /* 0x004fe8000c101904 */
[----:B------:R-:W2:Y:S01]  /*0180*/  LDG.E R21, desc[UR4][R10.64] ;  /* 0x000000040a157981 */ /* 0x000ea2000c1e1900 */
[----:B------:R-:W-:-:S04]  /*0190*/  IMAD.WIDE R12, R0, 0x4, R8 ;  /* 0x00000004000c7825 */ /* 0x000fc800078e0208 */
[C---:B------:R-:W-:Y:S01]  /*01a0*/  IMAD.WIDE R2, R0.reuse, 0x4, R10 ;  /* 0x0000000400027825 */ /* 0x040fe200078e020a */
[----:B--2---:R-:W-:Y:S05]  /*01b0*/  STG.E desc[UR4][R12.64], R21 ;  /* 0x000000150c007986 */ /* 0x004fea000c101904 */
[----:B------:R-:W2:Y:S01]  /*01c0*/  LDG.E R3, desc[UR4][R2.64] ;  /* 0x0000000402037981 */ /* 0x000ea2000c1e1900 */
[----:B------:R-:W-:-:S05]  /*01d0*/  IMAD.WIDE R14, R0, 0x4, R12 ;  /* 0x00000004000e7825 */ /* 0x000fca00078e020c */
[----:B--2---:R-:W-:Y:S01]  /*01e0*/  STG.E desc[UR4][R14.64], R3 ;  /* 0x000000030e007986 */ /* 0x004fe2000c101904 */
[----:B------:R-:W-:Y:S05]  /*01f0*/  EXIT ;  /* 0x000000000000794d */ /* 0x000fea0003800000 */
.L_x_0:
[----:B------:R-:W-:-:S00]  /*0200*/  BRA `(.L_x_0) ;  /* 0xfffffffc00fc7947 */ /* 0x000fc0000383ffff */
[----:B------:R-:W-:-:S00]  /*0210*/  NOP ;  /* 0x0000000000007918 */ /* 0x000fc00000000000 */
        /* <DEDUP_REMOVED lines=14> */
.L_x_2:


//--------------------- .text._Z15matrixCopyInRowPiPKi --------------------------
	.section	.text._Z15matrixCopyInRowPiPKi,"ax",@progbits
	.align	128
        .global         _Z15matrixCopyInRowPiPKi
        .type           _Z15matrixCopyInRowPiPKi,@function
        .size           _Z15matrixCopyInRowPiPKi,(.L_x_3 - _Z15matrixCopyInRowPiPKi)
        .other          _Z15matrixCopyInRowPiPKi,@"STO_CUDA_ENTRY STV_DEFAULT"
_Z15matrixCopyInRowPiPKi:
.text._Z15matrixCopyInRowPiPKi:
[----:B------:R-:W-:Y:S01]  /*0000*/  LDC R1, c[0x0][0x37c] ;  /* 0x0000df00ff017b82 */ /* 0x000fe20000000800 */
[----:B------:R-:W0:Y:S07]  /*0010*/  S2R R0, SR_TID.X ;  /* 0x0000000000007919 */ /* 0x000e2e0000002100 */
[----:B------:R-:W1:Y:S01]  /*0020*/  S2UR UR6, SR_CTAID.X ;  /* 0x00000000000679c3 */ /* 0x000e620000002500 */
[----:B------:R-:W2:Y:S01]  /*0030*/  LDCU UR8, c[0x3][URZ] ;  /* 0x00c00000ff0877ac */ /* 0x000ea20008000800 */
[----:B------:R-:W3:Y:S01]  /*0040*/  S2R R7, SR_TID.Y ;  /* 0x0000000000077919 */ /* 0x000ee20000002200 */
[----:B------:R-:W4:Y:S05]  /*0050*/  LDCU.64 UR4, c[0x0][0x358] ;  /* 0x00006b00ff0477ac */ /* 0x000f2a0008000a00 */
[----:B------:R-:W1:Y:S08]  /*0060*/  LDC R5, c[0x0][0x370] ;  /* 0x0000dc00ff057b82 */ /* 0x000e700000000800 */
[----:B------:R-:W3:Y:S08]  /*0070*/  S2UR UR7, SR_CTAID.Y ;  /* 0x00000000000779c3 */ /* 0x000ef00000002600 */
[----:B------:R-:W3:Y:S01]  /*0080*/  LDC R4, c[0x0][0x374] ;  /* 0x0000dd00ff047b82 */ /* 0x000ee20000000800 */
[----:B0-----:R-:W-:-:S07]  /*0090*/  SHF.L.U32 R0, R0, 0x2, RZ ;  /* 0x0000000200007819 */ /* 0x001fce00000006ff */
[----:B------:R-:W0:Y:S01]  /*00a0*/  LDC.64 R2, c[0x0][0x388] ;  /* 0x0000e200ff027b82 */ /* 0x000e220000000a00 */
[----:B-1----:R-:W-:Y:S02]  /*00b0*/  IMAD R0, R5, UR6, R0 ;  /* 0x0000000605007c24 */ /* 0x002fe4000f8e0200 */
[----:B---3--:R-:W-:-:S04]  /*00c0*/  IMAD R5, R4, UR7, R7 ;  /* 0x0000000704057c24 */ /* 0x008fc8000f8e0207 */
[----:B--2---:R-:W-:Y:S02]  /*00d0*/  IMAD R7, R5, UR8, R0 ;  /* 0x0000000805077c24 */ /* 0x004fe4000f8e0200 */
[----:B------:R-:W1:Y:S02]  /*00e0*/  LDC.64 R4, c[0x0][0x380] ;  /* 0x0000e000ff047b82 */ /* 0x000e640000000a00 */
[----:B0-----:R-:W-:-:S05]  /*00f0*/  IMAD.WIDE R2, R7, 0x4, R2 ;  /* 0x0000000407027825 */ /* 0x001fca00078e0202 */
[----:B----4-:R-:W2:Y:S01]  /*0100*/  LDG.E R9, desc[UR4][R2.64] ;  /* 0x0000000402097981 */ /* 0x010ea2000c1e1900 */
[----:B-1----:R-:W-:-:S05]  /*0110*/  IMAD.WIDE R4, R7, 0x4, R4 ;  /* 0x0000000407047825 */ /* 0x002fca00078e0204 */
[----:B--2---:R-:W-:Y:S04]  /*0120*/  STG.E desc[UR4][R4.64], R9 ;  /* 0x0000000904007986 */ /* 0x004fe8000c101904 */
[----:B------:R-:W2:Y:S04]  /*0130*/  LDG.E R7, desc[UR4][R2.64+0x4] ;  /* 0x0000040402077981 */ /* 0x000ea8000c1e1900 */
[----:B--2---:R-:W-:Y:S04]  /*0140*/  STG.E desc[UR4][R4.64+0x4], R7 ;  /* 0x0000040704007986 */ /* 0x004fe8000c101904 */
[----:B------:R-:W2:Y:S04]  /*0150*/  LDG.E R11, desc[UR4][R2.64+0x8] ;  /* 0x00000804020b7981 */ /* 0x000ea8000c1e1900 */
[----:B--2---:R-:W-:Y:S04]  /*0160*/  STG.E desc[UR4][R4.64+0x8], R11 ;  /* 0x0000080b04007986 */ /* 0x004fe8000c101904 */
[----:B------:R-:W2:Y:S04]  /*0170*/  LDG.E R13, desc[UR4][R2.64+0xc] ;  /* 0x00000c04020d7981 */ /* 0x000ea8000c1e1900 */
[----:B--2---:R-:W-:Y:S01]  /*0180*/  STG.E desc[UR4][R4.64+0xc], R13 ;  /* 0x00000c0d04007986 */ /* 0x004fe2000c101904 */
[----:B------:R-:W-:Y:S05]  /*0190*/  EXIT ;  /* 0x000000000000794d */ /* 0x000fea0003800000 */
.L_x_1:
        /* <DEDUP_REMOVED lines=14> */
.L_x_3:


//--------------------- .nv.shared.reserved.0     --------------------------
	.section	.nv.shared.reserved.0,"aw",@nobits
	.weak		__nv_reservedSMEM_offset_0_alias
	.size		__nv_reservedSMEM_offset_0_alias, 0, 64
	.other		__nv_reservedSMEM_offset_0_alias,@"STO_CUDA_RESERVED_SHARED STV_DEFAULT"
__nv_reservedSMEM_offset_0_alias:
	.zero		0
	.zero		64


//--------------------- .nv.constant0._Z15matrixCopyInColPiPKi --------------------------
	.section	.nv.constant0._Z15matrixCopyInColPiPKi,"a",@progbits
	.sectionflags	@""
	.align	4
.nv.constant0._Z15matrixCopyInColPiPKi:
	.zero		912


//--------------------- .nv.constant0._Z15matrixCopyInRowPiPKi --------------------------
	.section	.nv.constant0._Z15matrixCopyInRowPiPKi,"a",@progbits
	.sectionflags	@""
	.align	4
.nv.constant0._Z15matrixCopyInRowPiPKi:
	.zero		912


//--------------------- SYMBOLS --------------------------

	.type		.nv.reservedSmem.offset0,@object
	.size		.nv.reservedSmem.offset0,0x4
